	.headerflags	@"EF_CUDA_TEXMODE_UNIFIED EF_CUDA_64BIT_ADDRESS EF_CUDA_ACCELERATORS EF_CUDA_SM90 EF_CUDA_VIRTUAL_SM(EF_CUDA_SM90)"
	.elftype	@"ET_EXEC"


//--------------------- .nv.info                  --------------------------
	.section	.nv.info,"",@"SHT_CUDA_INFO"
	.align	4


	//----- nvinfo : EIATTR_REGCOUNT
	.align		4
        /*0000*/ 	.byte	0x04, 0x2f
        /*0002*/ 	.short	(.L_1 - .L_0)
	.align		4
.L_0:
        /*0004*/ 	.word	index@(triton_poi_fused_mul_t_1)
        /*0008*/ 	.word	0x0000000a


	//----- nvinfo : EIATTR_MIN_STACK_SIZE
	.align		4
.L_1:
        /*000c*/ 	.byte	0x04, 0x12
        /*000e*/ 	.short	(.L_3 - .L_2)
	.align		4
.L_2:
        /*0010*/ 	.word	index@(triton_poi_fused_mul_t_1)
        /*0014*/ 	.word	0x00000000


	//----- nvinfo : EIATTR_FRAME_SIZE
	.align		4
.L_3:
        /*0018*/ 	.byte	0x04, 0x11
        /*001a*/ 	.short	(.L_5 - .L_4)
	.align		4
.L_4:
        /*001c*/ 	.word	index@(triton_poi_fused_mul_t_1)
        /*0020*/ 	.word	0x00000000


	//----- nvinfo : EIATTR_MIN_STACK_SIZE
	.align		4
.L_5:
        /*0024*/ 	.byte	0x04, 0x12
        /*0026*/ 	.short	(.L_7 - .L_6)
	.align		4
.L_6:
        /*0028*/ 	.word	index@(triton_poi_fused_mul_t_1)
        /*002c*/ 	.word	0x00000000
.L_7:


//--------------------- .nv.info.triton_poi_fused_mul_t_1 --------------------------
	.section	.nv.info.triton_poi_fused_mul_t_1,"",@"SHT_CUDA_INFO"
	.sectionflags	@""
	.align	4


	//----- nvinfo : EIATTR_CUDA_API_VERSION
	.align		4
        /*0000*/ 	.byte	0x04, 0x37
        /*0002*/ 	.short	(.L_9 - .L_8)
.L_8:
        /*0004*/ 	.word	0x0000007c


	//----- nvinfo : EIATTR_KPARAM_INFO
	.align		4
.L_9:
        /*0008*/ 	.byte	0x04, 0x17
        /*000a*/ 	.short	(.L_11 - .L_10)
.L_10:
        /*000c*/ 	.word	0x00000000
        /*0010*/ 	.short	0x0002
        /*0012*/ 	.short	0x0010
        /*0014*/ 	.byte	0x00, 0xf0, 0x11, 0x00


	//----- nvinfo : EIATTR_KPARAM_INFO
	.align		4
.L_11:
        /*0018*/ 	.byte	0x04, 0x17
        /*001a*/ 	.short	(.L_13 - .L_12)
.L_12:
        /*001c*/ 	.word	0x00000000
        /*0020*/ 	.short	0x0001
        /*0022*/ 	.short	0x0008
        /*0024*/ 	.byte	0x00, 0xf4, 0x21, 0x00


	//----- nvinfo : EIATTR_KPARAM_INFO
	.align		4
.L_13:
        /*0028*/ 	.byte	0x04, 0x17
        /*002a*/ 	.short	(.L_15 - .L_14)
.L_14:
        /*002c*/ 	.word	0x00000000
        /*0030*/ 	.short	0x0000
        /*0032*/ 	.short	0x0000
        /*0034*/ 	.byte	0x00, 0xf4, 0x21, 0x00


	//----- nvinfo : EIATTR_SPARSE_MMA_MASK
	.align		4
.L_15:
        /*0038*/ 	.byte	0x03, 0x50
        /*003a*/ 	.short	0x0000


	//----- nvinfo : EIATTR_MAXREG_COUNT
	.align		4
        /*003c*/ 	.byte	0x03, 0x1b
        /*003e*/ 	.short	0x00ff


	//----- nvinfo : EIATTR_EXIT_INSTR_OFFSETS
	.align		4
        /*0040*/ 	.byte	0x04, 0x1c
        /*0042*/ 	.short	(.L_17 - .L_16)


	//   ....[0]....
.L_16:
        /*0044*/ 	.word	0x000000f0


	//   ....[1]....
        /*0048*/ 	.word	0x00000120


	//----- nvinfo : EIATTR_REQNTID
	.align		4
.L_17:
        /*004c*/ 	.byte	0x04, 0x10
        /*004e*/ 	.short	(.L_19 - .L_18)
.L_18:
        /*0050*/ 	.word	0x00000020
        /*0054*/ 	.word	0x00000001
        /*0058*/ 	.word	0x00000001


	//----- nvinfo : EIATTR_CBANK_PARAM_SIZE
	.align		4
.L_19:
        /*005c*/ 	.byte	0x03, 0x19
        /*005e*/ 	.short	0x0014


	//----- nvinfo : EIATTR_PARAM_CBANK
	.align		4
        /*0060*/ 	.byte	0x04, 0x0a
        /*0062*/ 	.short	(.L_21 - .L_20)
	.align		4
.L_20:
        /*0064*/ 	.word	index@(.nv.constant0.triton_poi_fused_mul_t_1)
        /*0068*/ 	.short	0x0210
        /*006a*/ 	.short	0x0014


	//----- nvinfo : EIATTR_SW_WAR
	.align		4
.L_21:
        /*006c*/ 	.byte	0x04, 0x36
        /*006e*/ 	.short	(.L_23 - .L_22)
.L_22:
        /*0070*/ 	.word	0x00000008
.L_23:


//--------------------- .nv.callgraph             --------------------------
	.section	.nv.callgraph,"",@"SHT_CUDA_CALLGRAPH"
	.align	4
	.sectionentsize	8
	.align		4
        /*0000*/ 	.word	0x00000000
	.align		4
        /*0004*/ 	.word	0xffffffff
	.align		4
        /*0008*/ 	.word	0x00000000
	.align		4
        /*000c*/ 	.word	0xfffffffe
	.align		4
        /*0010*/ 	.word	0x00000000
	.align		4
        /*0014*/ 	.word	0xfffffffd
	.align		4
        /*0018*/ 	.word	0x00000000
	.align		4
        /*001c*/ 	.word	0xfffffffc


//--------------------- .text.triton_poi_fused_mul_t_1 --------------------------
	.section	.text.triton_poi_fused_mul_t_1,"ax",@progbits
	.align	128
        .global         triton_poi_fused_mul_t_1
        .type           triton_poi_fused_mul_t_1,@function
        .size           triton_poi_fused_mul_t_1,(.L_x_1 - triton_poi_fused_mul_t_1)
        .other          triton_poi_fused_mul_t_1,@"STO_CUDA_ENTRY STV_DEFAULT"
triton_poi_fused_mul_t_1:
.text.triton_poi_fused_mul_t_1:
[----:B------:R-:W0:Y:S02]  /*0000*/  LDC R1, c[0x0][0x28] ;  /* 0x00000a00ff017b82 */ /* 0x000e240000000800 */
[----:B------:R-:W1:Y:S01]  /*0010*/  S2R R6, SR_TID.X ;  /* 0x0000000000067919 */ /* 0x000e620000002100 */
[----:B------:R-:W2:Y:S01]  /*0020*/  LDC.64 R2, c[0x0][0x210] ;  /* 0x00008400ff027b82 */ /* 0x000ea20000000a00 */
[----:B------:R-:W-:Y:S01]  /*0030*/  ULDC.64 UR4, c[0x0][0x208] ;  /* 0x0000820000047ab9 */ /* 0x000fe20000000a00 */
[----:B------:R-:W3:Y:S06]  /*0040*/  S2R R7, SR_CTAID.X ;  /* 0x0000000000077919 */ /* 0x000eec0000002500 */
[----:B------:R-:W4:Y:S01]  /*0050*/  LDC.64 R4, c[0x0][0x218] ;  /* 0x00008600ff047b82 */ /* 0x000f220000000a00 */
[----:B-1----:R-:W-:-:S05]  /*0060*/  LOP3.LUT R0, R6, 0xf, RZ, 0xc0, !PT ;  /* 0x0000000f06007812 */ /* 0x002fca00078ec0ff */
[----:B---3--:R-:W-:Y:S01]  /*0070*/  IMAD R7, R7, 0x10, R0 ;  /* 0x0000001007077824 */ /* 0x008fe200078e0200 */
[----:B------:R-:W-:-:S03]  /*0080*/  HFMA2.MMA R0, -RZ, RZ, 0, 0 ;  /* 0x00000000ff007435 */ /* 0x000fc600000001ff */
[C---:B--2---:R-:W-:Y:S01]  /*0090*/  IMAD.WIDE R2, R7.reuse, 0x4, R2 ;  /* 0x0000000407027825 */ /* 0x044fe200078e0202 */
[----:B------:R-:W-:-:S13]  /*00a0*/  ISETP.GE.AND P0, PT, R7, 0x10, PT ;  /* 0x000000100700780c */ /* 0x000fda0003f06270 */
[----:B------:R1:W5:Y:S01]  /*00b0*/  @!P0 LDG.E R0, desc[UR4][R2.64] ;  /* 0x0000000402008981 */ /* 0x000362000c1e1900 */
[----:B------:R-:W-:Y:S01]  /*00c0*/  LOP3.LUT P0, RZ, R6, 0x10, RZ, 0xc0, !PT ;  /* 0x0000001006ff7812 */ /* 0x000fe2000780c0ff */
[----:B----4-:R-:W-:-:S03]  /*00d0*/  IMAD.WIDE R4, R7, 0x4, R4 ;  /* 0x0000000407047825 */ /* 0x010fc600078e0204 */
[----:B------:R-:W-:-:S13]  /*00e0*/  ISETP.LT.AND P0, PT, R7, 0x10, !P0 ;  /* 0x000000100700780c */ /* 0x000fda0004701270 */
[----:B-1----:R-:W-:Y:S05]  /*00f0*/  @!P0 EXIT ;  /* 0x000000000000894d */ /* 0x002fea0003800000 */
[----:B-----5:R-:W-:-:S05]  /*0100*/  FMUL R3, R0, 0.0049999998882412910461 ;  /* 0x3ba3d70a00037820 */ /* 0x020fca0000400000 */
[----:B------:R-:W-:Y:S01]  /*0110*/  STG.E desc[UR4][R4.64], R3 ;  /* 0x0000000304007986 */ /* 0x000fe2000c101904 */
[----:B------:R-:W-:Y:S05]  /*0120*/  EXIT ;  /* 0x000000000000794d */ /* 0x000fea0003800000 */
.L_x_0:
[----:B------:R-:W-:-:S00]  /*0130*/  BRA `(.L_x_0) ;  /* 0xfffffffc00fc7947 */ /* 0x000fc0000383ffff */
[----:B------:R-:W-:-:S00]  /*0140*/  NOP ;  /* 0x0000000000007918 */ /* 0x000fc00000000000 */
        /* <DEDUP_REMOVED lines=11> */
.L_x_1:


//--------------------- .nv.constant0.triton_poi_fused_mul_t_1 --------------------------
	.section	.nv.constant0.triton_poi_fused_mul_t_1,"a",@progbits
	.sectionflags	@""
	.align	4
.nv.constant0.triton_poi_fused_mul_t_1:
	.zero		548
